//
// Generated by NVIDIA NVVM Compiler
//
// Compiler Build ID: CL-36424714
// Cuda compilation tools, release 13.0, V13.0.88
// Based on NVVM 20.0.0
//

.version 9.0
.target sm_100
.address_size 64

	// .globl	_Z15matvec_kernelv2PKfS0_Pfii
// _ZZ15matvec_kernelv2PKfS0_PfiiE2sA has been demoted
// _ZZ13matvec_kernelPfS_S_iiE2As has been demoted
// _ZZ13matvec_kernelPfS_S_iiE2xs has been demoted

.visible .entry _Z15matvec_kernelv2PKfS0_Pfii(
	.param .u64 .ptr .align 1 _Z15matvec_kernelv2PKfS0_Pfii_param_0,
	.param .u64 .ptr .align 1 _Z15matvec_kernelv2PKfS0_Pfii_param_1,
	.param .u64 .ptr .align 1 _Z15matvec_kernelv2PKfS0_Pfii_param_2,
	.param .u32 _Z15matvec_kernelv2PKfS0_Pfii_param_3,
	.param .u32 _Z15matvec_kernelv2PKfS0_Pfii_param_4
)
{
	.reg .pred 	%p<10>;
	.reg .b32 	%r<50>;
	.reg .b32 	%f<113>;
	.reg .b64 	%rd<24>;
	// demoted variable
	.shared .align 4 .b8 _ZZ15matvec_kernelv2PKfS0_PfiiE2sA[1024];
	ld.param.u64 	%rd9, [_Z15matvec_kernelv2PKfS0_Pfii_param_0];
	ld.param.u64 	%rd10, [_Z15matvec_kernelv2PKfS0_Pfii_param_1];
	ld.param.u64 	%rd8, [_Z15matvec_kernelv2PKfS0_Pfii_param_2];
	ld.param.u32 	%r24, [_Z15matvec_kernelv2PKfS0_Pfii_param_4];
	cvta.to.global.u64 	%rd1, %rd10;
	cvta.to.global.u64 	%rd11, %rd9;
	mov.u32 	%r1, %tid.x;
	mov.u32 	%r25, %tid.y;
	mad.lo.s32 	%r26, %r24, %r1, %r25;
	mul.wide.s32 	%rd12, %r26, 4;
	add.s64 	%rd13, %rd11, %rd12;
	ld.global.f32 	%f15, [%rd13];
	shl.b32 	%r27, %r1, 6;
	mov.u32 	%r28, _ZZ15matvec_kernelv2PKfS0_PfiiE2sA;
	add.s32 	%r2, %r28, %r27;
	shl.b32 	%r29, %r25, 2;
	add.s32 	%r30, %r2, %r29;
	st.shared.f32 	[%r30], %f15;
	bar.sync 	0;
	setp.lt.s32 	%p1, %r24, 1;
	mov.f32 	%f112, 0f00000000;
	@%p1 bra 	$L__BB0_13;
	and.b32  	%r3, %r24, 15;
	setp.lt.u32 	%p2, %r24, 16;
	mov.f32 	%f112, 0f00000000;
	mov.b32 	%r46, 0;
	@%p2 bra 	$L__BB0_4;
	and.b32  	%r46, %r24, 2147483632;
	neg.s32 	%r44, %r46;
	add.s32 	%r34, %r27, %r28;
	add.s32 	%r43, %r34, 32;
	add.s64 	%rd22, %rd1, 32;
	mov.f32 	%f112, 0f00000000;
$L__BB0_3:
	.pragma "nounroll";
	ld.shared.f32 	%f19, [%r43+-32];
	ld.global.f32 	%f20, [%rd22+-32];
	fma.rn.f32 	%f21, %f19, %f20, %f112;
	ld.shared.f32 	%f22, [%r43+-28];
	ld.global.f32 	%f23, [%rd22+-28];
	fma.rn.f32 	%f24, %f22, %f23, %f21;
	ld.shared.f32 	%f25, [%r43+-24];
	ld.global.f32 	%f26, [%rd22+-24];
	fma.rn.f32 	%f27, %f25, %f26, %f24;
	ld.shared.f32 	%f28, [%r43+-20];
	ld.global.f32 	%f29, [%rd22+-20];
	fma.rn.f32 	%f30, %f28, %f29, %f27;
	ld.shared.f32 	%f31, [%r43+-16];
	ld.global.f32 	%f32, [%rd22+-16];
	fma.rn.f32 	%f33, %f31, %f32, %f30;
	ld.shared.f32 	%f34, [%r43+-12];
	ld.global.f32 	%f35, [%rd22+-12];
	fma.rn.f32 	%f36, %f34, %f35, %f33;
	ld.shared.f32 	%f37, [%r43+-8];
	ld.global.f32 	%f38, [%rd22+-8];
	fma.rn.f32 	%f39, %f37, %f38, %f36;
	ld.shared.f32 	%f40, [%r43+-4];
	ld.global.f32 	%f41, [%rd22+-4];
	fma.rn.f32 	%f42, %f40, %f41, %f39;
	ld.shared.f32 	%f43, [%r43];
	ld.global.f32 	%f44, [%rd22];
	fma.rn.f32 	%f45, %f43, %f44, %f42;
	ld.shared.f32 	%f46, [%r43+4];
	ld.global.f32 	%f47, [%rd22+4];
	fma.rn.f32 	%f48, %f46, %f47, %f45;
	ld.shared.f32 	%f49, [%r43+8];
	ld.global.f32 	%f50, [%rd22+8];
	fma.rn.f32 	%f51, %f49, %f50, %f48;
	ld.shared.f32 	%f52, [%r43+12];
	ld.global.f32 	%f53, [%rd22+12];
	fma.rn.f32 	%f54, %f52, %f53, %f51;
	ld.shared.f32 	%f55, [%r43+16];
	ld.global.f32 	%f56, [%rd22+16];
	fma.rn.f32 	%f57, %f55, %f56, %f54;
	ld.shared.f32 	%f58, [%r43+20];
	ld.global.f32 	%f59, [%rd22+20];
	fma.rn.f32 	%f60, %f58, %f59, %f57;
	ld.shared.f32 	%f61, [%r43+24];
	ld.global.f32 	%f62, [%rd22+24];
	fma.rn.f32 	%f63, %f61, %f62, %f60;
	ld.shared.f32 	%f64, [%r43+28];
	ld.global.f32 	%f65, [%rd22+28];
	fma.rn.f32 	%f112, %f64, %f65, %f63;
	add.s32 	%r44, %r44, 16;
	add.s32 	%r43, %r43, 64;
	add.s64 	%rd22, %rd22, 64;
	setp.ne.s32 	%p3, %r44, 0;
	@%p3 bra 	$L__BB0_3;
$L__BB0_4:
	setp.eq.s32 	%p4, %r3, 0;
	@%p4 bra 	$L__BB0_13;
	and.b32  	%r12, %r24, 7;
	setp.lt.u32 	%p5, %r3, 8;
	@%p5 bra 	$L__BB0_7;
	shl.b32 	%r35, %r46, 2;
	add.s32 	%r36, %r2, %r35;
	ld.shared.f32 	%f67, [%r36];
	mul.wide.u32 	%rd14, %r46, 4;
	add.s64 	%rd15, %rd1, %rd14;
	ld.global.f32 	%f68, [%rd15];
	fma.rn.f32 	%f69, %f67, %f68, %f112;
	ld.shared.f32 	%f70, [%r36+4];
	ld.global.f32 	%f71, [%rd15+4];
	fma.rn.f32 	%f72, %f70, %f71, %f69;
	ld.shared.f32 	%f73, [%r36+8];
	ld.global.f32 	%f74, [%rd15+8];
	fma.rn.f32 	%f75, %f73, %f74, %f72;
	ld.shared.f32 	%f76, [%r36+12];
	ld.global.f32 	%f77, [%rd15+12];
	fma.rn.f32 	%f78, %f76, %f77, %f75;
	ld.shared.f32 	%f79, [%r36+16];
	ld.global.f32 	%f80, [%rd15+16];
	fma.rn.f32 	%f81, %f79, %f80, %f78;
	ld.shared.f32 	%f82, [%r36+20];
	ld.global.f32 	%f83, [%rd15+20];
	fma.rn.f32 	%f84, %f82, %f83, %f81;
	ld.shared.f32 	%f85, [%r36+24];
	ld.global.f32 	%f86, [%rd15+24];
	fma.rn.f32 	%f87, %f85, %f86, %f84;
	ld.shared.f32 	%f88, [%r36+28];
	ld.global.f32 	%f89, [%rd15+28];
	fma.rn.f32 	%f112, %f88, %f89, %f87;
	add.s32 	%r46, %r46, 8;
$L__BB0_7:
	setp.eq.s32 	%p6, %r12, 0;
	@%p6 bra 	$L__BB0_13;
	and.b32  	%r15, %r24, 3;
	setp.lt.u32 	%p7, %r12, 4;
	@%p7 bra 	$L__BB0_10;
	shl.b32 	%r37, %r46, 2;
	add.s32 	%r38, %r2, %r37;
	ld.shared.f32 	%f91, [%r38];
	mul.wide.u32 	%rd16, %r46, 4;
	add.s64 	%rd17, %rd1, %rd16;
	ld.global.f32 	%f92, [%rd17];
	fma.rn.f32 	%f93, %f91, %f92, %f112;
	ld.shared.f32 	%f94, [%r38+4];
	ld.global.f32 	%f95, [%rd17+4];
	fma.rn.f32 	%f96, %f94, %f95, %f93;
	ld.shared.f32 	%f97, [%r38+8];
	ld.global.f32 	%f98, [%rd17+8];
	fma.rn.f32 	%f99, %f97, %f98, %f96;
	ld.shared.f32 	%f100, [%r38+12];
	ld.global.f32 	%f101, [%rd17+12];
	fma.rn.f32 	%f112, %f100, %f101, %f99;
	add.s32 	%r46, %r46, 4;
$L__BB0_10:
	setp.eq.s32 	%p8, %r15, 0;
	@%p8 bra 	$L__BB0_13;
	mul.wide.u32 	%rd18, %r46, 4;
	add.s64 	%rd23, %rd1, %rd18;
	shl.b32 	%r40, %r46, 2;
	add.s32 	%r41, %r27, %r40;
	add.s32 	%r49, %r28, %r41;
	neg.s32 	%r48, %r15;
$L__BB0_12:
	.pragma "nounroll";
	ld.shared.f32 	%f102, [%r49];
	ld.global.f32 	%f103, [%rd23];
	fma.rn.f32 	%f112, %f102, %f103, %f112;
	add.s64 	%rd23, %rd23, 4;
	add.s32 	%r49, %r49, 4;
	add.s32 	%r48, %r48, 1;
	setp.ne.s32 	%p9, %r48, 0;
	@%p9 bra 	$L__BB0_12;
$L__BB0_13:
	cvta.to.global.u64 	%rd19, %rd8;
	mul.wide.u32 	%rd20, %r1, 4;
	add.s64 	%rd21, %rd19, %rd20;
	st.global.f32 	[%rd21], %f112;
	ret;

}
	// .globl	_Z13matvec_kernelPfS_S_ii
.visible .entry _Z13matvec_kernelPfS_S_ii(
	.param .u64 .ptr .align 1 _Z13matvec_kernelPfS_S_ii_param_0,
	.param .u64 .ptr .align 1 _Z13matvec_kernelPfS_S_ii_param_1,
	.param .u64 .ptr .align 1 _Z13matvec_kernelPfS_S_ii_param_2,
	.param .u32 _Z13matvec_kernelPfS_S_ii_param_3,
	.param .u32 _Z13matvec_kernelPfS_S_ii_param_4
)
{
	.reg .pred 	%p<14>;
	.reg .b32 	%r<75>;
	.reg .b32 	%f<119>;
	.reg .b64 	%rd<13>;
	// demoted variable
	.shared .align 4 .b8 _ZZ13matvec_kernelPfS_S_iiE2As[1024];
	// demoted variable
	.shared .align 4 .b8 _ZZ13matvec_kernelPfS_S_iiE2xs[64];
	ld.param.u64 	%rd1, [_Z13matvec_kernelPfS_S_ii_param_0];
	ld.param.u64 	%rd2, [_Z13matvec_kernelPfS_S_ii_param_1];
	ld.param.u64 	%rd3, [_Z13matvec_kernelPfS_S_ii_param_2];
	ld.param.u32 	%r33, [_Z13matvec_kernelPfS_S_ii_param_3];
	ld.param.u32 	%r34, [_Z13matvec_kernelPfS_S_ii_param_4];
	mov.u32 	%r35, %ctaid.y;
	mov.u32 	%r36, %ntid.y;
	mov.u32 	%r1, %tid.y;
	mad.lo.s32 	%r2, %r35, %r36, %r1;
	mov.u32 	%r37, %ctaid.x;
	mov.u32 	%r3, %ntid.x;
	mov.u32 	%r4, %tid.x;
	mad.lo.s32 	%r5, %r37, %r3, %r4;
	setp.ge.s32 	%p1, %r2, %r33;
	setp.ge.s32 	%p2, %r5, %r34;
	mov.f32 	%f108, 0f00000000;
	or.pred  	%p3, %p1, %p2;
	@%p3 bra 	$L__BB1_2;
	cvta.to.global.u64 	%rd4, %rd1;
	mad.lo.s32 	%r38, %r34, %r2, %r5;
	mul.wide.s32 	%rd5, %r38, 4;
	add.s64 	%rd6, %rd4, %rd5;
	ld.global.f32 	%f108, [%rd6];
$L__BB1_2:
	setp.ge.s32 	%p4, %r5, %r34;
	shl.b32 	%r39, %r1, 6;
	mov.u32 	%r40, _ZZ13matvec_kernelPfS_S_iiE2As;
	add.s32 	%r6, %r40, %r39;
	shl.b32 	%r41, %r4, 2;
	add.s32 	%r42, %r6, %r41;
	st.shared.f32 	[%r42], %f108;
	mov.f32 	%f109, 0f00000000;
	@%p4 bra 	$L__BB1_4;
	cvta.to.global.u64 	%rd7, %rd2;
	mul.wide.s32 	%rd8, %r5, 4;
	add.s64 	%rd9, %rd7, %rd8;
	ld.global.f32 	%f109, [%rd9];
$L__BB1_4:
	mov.u32 	%r45, _ZZ13matvec_kernelPfS_S_iiE2xs;
	add.s32 	%r46, %r45, %r41;
	st.shared.f32 	[%r46], %f109;
	bar.sync 	0;
	and.b32  	%r7, %r3, 15;
	setp.lt.u32 	%p5, %r3, 16;
	mov.f32 	%f118, 0f00000000;
	mov.b32 	%r70, 0;
	@%p5 bra 	$L__BB1_7;
	and.b32  	%r70, %r3, 2032;
	and.b32  	%r48, %r3, -16;
	neg.s32 	%r68, %r48;
	add.s32 	%r51, %r39, %r40;
	add.s32 	%r67, %r51, 32;
	add.s32 	%r66, %r45, 32;
	mov.f32 	%f118, 0f00000000;
$L__BB1_6:
	.pragma "nounroll";
	ld.shared.f32 	%f23, [%r67+-32];
	ld.shared.f32 	%f24, [%r66+-32];
	fma.rn.f32 	%f25, %f23, %f24, %f118;
	ld.shared.f32 	%f26, [%r67+-28];
	ld.shared.f32 	%f27, [%r66+-28];
	fma.rn.f32 	%f28, %f26, %f27, %f25;
	ld.shared.f32 	%f29, [%r67+-24];
	ld.shared.f32 	%f30, [%r66+-24];
	fma.rn.f32 	%f31, %f29, %f30, %f28;
	ld.shared.f32 	%f32, [%r67+-20];
	ld.shared.f32 	%f33, [%r66+-20];
	fma.rn.f32 	%f34, %f32, %f33, %f31;
	ld.shared.f32 	%f35, [%r67+-16];
	ld.shared.f32 	%f36, [%r66+-16];
	fma.rn.f32 	%f37, %f35, %f36, %f34;
	ld.shared.f32 	%f38, [%r67+-12];
	ld.shared.f32 	%f39, [%r66+-12];
	fma.rn.f32 	%f40, %f38, %f39, %f37;
	ld.shared.f32 	%f41, [%r67+-8];
	ld.shared.f32 	%f42, [%r66+-8];
	fma.rn.f32 	%f43, %f41, %f42, %f40;
	ld.shared.f32 	%f44, [%r67+-4];
	ld.shared.f32 	%f45, [%r66+-4];
	fma.rn.f32 	%f46, %f44, %f45, %f43;
	ld.shared.f32 	%f47, [%r67];
	ld.shared.f32 	%f48, [%r66];
	fma.rn.f32 	%f49, %f47, %f48, %f46;
	ld.shared.f32 	%f50, [%r67+4];
	ld.shared.f32 	%f51, [%r66+4];
	fma.rn.f32 	%f52, %f50, %f51, %f49;
	ld.shared.f32 	%f53, [%r67+8];
	ld.shared.f32 	%f54, [%r66+8];
	fma.rn.f32 	%f55, %f53, %f54, %f52;
	ld.shared.f32 	%f56, [%r67+12];
	ld.shared.f32 	%f57, [%r66+12];
	fma.rn.f32 	%f58, %f56, %f57, %f55;
	ld.shared.f32 	%f59, [%r67+16];
	ld.shared.f32 	%f60, [%r66+16];
	fma.rn.f32 	%f61, %f59, %f60, %f58;
	ld.shared.f32 	%f62, [%r67+20];
	ld.shared.f32 	%f63, [%r66+20];
	fma.rn.f32 	%f64, %f62, %f63, %f61;
	ld.shared.f32 	%f65, [%r67+24];
	ld.shared.f32 	%f66, [%r66+24];
	fma.rn.f32 	%f67, %f65, %f66, %f64;
	ld.shared.f32 	%f68, [%r67+28];
	ld.shared.f32 	%f69, [%r66+28];
	fma.rn.f32 	%f118, %f68, %f69, %f67;
	add.s32 	%r68, %r68, 16;
	add.s32 	%r67, %r67, 64;
	add.s32 	%r66, %r66, 64;
	setp.ne.s32 	%p6, %r68, 0;
	@%p6 bra 	$L__BB1_6;
$L__BB1_7:
	setp.eq.s32 	%p7, %r7, 0;
	@%p7 bra 	$L__BB1_16;
	and.b32  	%r18, %r3, 7;
	setp.lt.u32 	%p8, %r7, 8;
	@%p8 bra 	$L__BB1_10;
	shl.b32 	%r53, %r70, 2;
	add.s32 	%r54, %r6, %r53;
	ld.shared.f32 	%f71, [%r54];
	add.s32 	%r56, %r45, %r53;
	ld.shared.f32 	%f72, [%r56];
	fma.rn.f32 	%f73, %f71, %f72, %f118;
	ld.shared.f32 	%f74, [%r54+4];
	ld.shared.f32 	%f75, [%r56+4];
	fma.rn.f32 	%f76, %f74, %f75, %f73;
	ld.shared.f32 	%f77, [%r54+8];
	ld.shared.f32 	%f78, [%r56+8];
	fma.rn.f32 	%f79, %f77, %f78, %f76;
	ld.shared.f32 	%f80, [%r54+12];
	ld.shared.f32 	%f81, [%r56+12];
	fma.rn.f32 	%f82, %f80, %f81, %f79;
	ld.shared.f32 	%f83, [%r54+16];
	ld.shared.f32 	%f84, [%r56+16];
	fma.rn.f32 	%f85, %f83, %f84, %f82;
	ld.shared.f32 	%f86, [%r54+20];
	ld.shared.f32 	%f87, [%r56+20];
	fma.rn.f32 	%f88, %f86, %f87, %f85;
	ld.shared.f32 	%f89, [%r54+24];
	ld.shared.f32 	%f90, [%r56+24];
	fma.rn.f32 	%f91, %f89, %f90, %f88;
	ld.shared.f32 	%f92, [%r54+28];
	ld.shared.f32 	%f93, [%r56+28];
	fma.rn.f32 	%f118, %f92, %f93, %f91;
	add.s32 	%r70, %r70, 8;
$L__BB1_10:
	setp.eq.s32 	%p9, %r18, 0;
	@%p9 bra 	$L__BB1_16;
	and.b32  	%r21, %r3, 3;
	setp.lt.u32 	%p10, %r18, 4;
	@%p10 bra 	$L__BB1_13;
	shl.b32 	%r57, %r70, 2;
	add.s32 	%r58, %r6, %r57;
	ld.shared.f32 	%f95, [%r58];
	add.s32 	%r60, %r45, %r57;
	ld.shared.f32 	%f96, [%r60];
	fma.rn.f32 	%f97, %f95, %f96, %f118;
	ld.shared.f32 	%f98, [%r58+4];
	ld.shared.f32 	%f99, [%r60+4];
	fma.rn.f32 	%f100, %f98, %f99, %f97;
	ld.shared.f32 	%f101, [%r58+8];
	ld.shared.f32 	%f102, [%r60+8];
	fma.rn.f32 	%f103, %f101, %f102, %f100;
	ld.shared.f32 	%f104, [%r58+12];
	ld.shared.f32 	%f105, [%r60+12];
	fma.rn.f32 	%f118, %f104, %f105, %f103;
	add.s32 	%r70, %r70, 4;
$L__BB1_13:
	setp.eq.s32 	%p11, %r21, 0;
	@%p11 bra 	$L__BB1_16;
	shl.b32 	%r61, %r70, 2;
	add.s32 	%r74, %r45, %r61;
	add.s32 	%r64, %r39, %r61;
	add.s32 	%r73, %r40, %r64;
	neg.s32 	%r72, %r21;
$L__BB1_15:
	.pragma "nounroll";
	ld.shared.f32 	%f106, [%r73];
	ld.shared.f32 	%f107, [%r74];
	fma.rn.f32 	%f118, %f106, %f107, %f118;
	add.s32 	%r74, %r74, 4;
	add.s32 	%r73, %r73, 4;
	add.s32 	%r72, %r72, 1;
	setp.ne.s32 	%p12, %r72, 0;
	@%p12 bra 	$L__BB1_15;
$L__BB1_16:
	setp.ge.s32 	%p13, %r2, %r33;
	@%p13 bra 	$L__BB1_18;
	cvta.to.global.u64 	%rd10, %rd3;
	mul.wide.u32 	%rd11, %r2, 4;
	add.s64 	%rd12, %rd10, %rd11;
	st.global.f32 	[%rd12], %f118;
$L__BB1_18:
	ret;

}


// ===== COMPILED SASS (sm_100) =====

	.target	sm_100

	.elftype	@"ET_EXEC"


//--------------------- .note.nv.tkinfo           --------------------------
	.section	.note.nv.tkinfo,"",@"SHT_NOTE"
	.sectionflags	@"SHF_NOTE_NV_TKINFO"
	.tkinfo
        /*0018*/ 	.word	0x00000002
        /*0030*/ 	.string	""
        /*0030*/ 	.string	"ptxas"
        /*0030*/ 	.string	"Cuda compilation tools, release 13.0, V13.0.88"
        /*0030*/ 	.string	"Build cuda_13.0.r13.0/compiler.36424714_0"
        /*0030*/ 	.string	"-arch sm_100 -m 64 "



//--------------------- .note.nv.cuinfo           --------------------------
	.section	.note.nv.cuinfo,"",@"SHT_NOTE"
	.sectionflags	@"SHF_NOTE_NV_CUINFO"
        /*0018*/ 	.short	0x0002
        /*001a*/ 	.short	0x0064
        /*001c*/ 	.short	0x0082
	.zero		2


//--------------------- .nv.info                  --------------------------
	.section	.nv.info,"",@"SHT_CUDA_INFO"
	.align	4


	//----- nvinfo : EIATTR_REGCOUNT
	.align		4
        /*0000*/ 	.byte	0x04, 0x2f
        /*0002*/ 	.short	(.L_1 - .L_0)
	.align		4
.L_0:
        /*0004*/ 	.word	index@(_Z15matvec_kernelv2PKfS0_Pfii)
        /*0008*/ 	.word	0x00000020


	//----- nvinfo : EIATTR_FRAME_SIZE
	.align		4
.L_1:
        /*000c*/ 	.byte	0x04, 0x11
        /*000e*/ 	.short	(.L_3 - .L_2)
	.align		4
.L_2:
        /*0010*/ 	.word	index@(_Z15matvec_kernelv2PKfS0_Pfii)
        /*0014*/ 	.word	0x00000000


	//----- nvinfo : EIATTR_REGCOUNT
	.align		4
.L_3:
        /*0018*/ 	.byte	0x04, 0x2f
        /*001a*/ 	.short	(.L_5 - .L_4)
	.align		4
.L_4:
        /*001c*/ 	.word	index@(_Z13matvec_kernelPfS_S_ii)
        /*0020*/ 	.word	0x0000001d


	//----- nvinfo : EIATTR_FRAME_SIZE
	.align		4
.L_5:
        /*0024*/ 	.byte	0x04, 0x11
        /*0026*/ 	.short	(.L_7 - .L_6)
	.align		4
.L_6:
        /*0028*/ 	.word	index@(_Z13matvec_kernelPfS_S_ii)
        /*002c*/ 	.word	0x00000000


	//----- nvinfo : EIATTR_MIN_STACK_SIZE
	.align		4
.L_7:
        /*0030*/ 	.byte	0x04, 0x12
        /*0032*/ 	.short	(.L_9 - .L_8)
	.align		4
.L_8:
        /*0034*/ 	.word	index@(_Z13matvec_kernelPfS_S_ii)
        /*0038*/ 	.word	0x00000000


	//----- nvinfo : EIATTR_MIN_STACK_SIZE
	.align		4
.L_9:
        /*003c*/ 	.byte	0x04, 0x12
        /*003e*/ 	.short	(.L_11 - .L_10)
	.align		4
.L_10:
        /*0040*/ 	.word	index@(_Z15matvec_kernelv2PKfS0_Pfii)
        /*0044*/ 	.word	0x00000000
.L_11:


//--------------------- .nv.compat                --------------------------
	.section	.nv.compat,"",@"SHT_CUDA_COMPAT_INFO"
	.align	4
        /*0000*/ 	.byte	0x02, 0x09, 0x00, 0x00, 0x02, 0x02, 0x01, 0x00, 0x02, 0x05, 0x05, 0x00, 0x03, 0x07, 0x01, 0x01
        /*0010*/ 	.byte	0x02, 0x03, 0x00, 0x00, 0x02, 0x06, 0x01, 0x00, 0x04, 0x0b, 0x08, 0x00, 0x09, 0x00, 0x00, 0x00
        /*0020*/ 	.byte	0x00, 0x00, 0x00, 0x00


//--------------------- .nv.info._Z13matvec_kernelPfS_S_ii --------------------------
	.section	.nv.info._Z13matvec_kernelPfS_S_ii,"",@"SHT_CUDA_INFO"
	.sectionflags	@""
	.align	4


	//----- nvinfo : EIATTR_CUDA_API_VERSION
	.align		4
        /*0000*/ 	.byte	0x04, 0x37
        /*0002*/ 	.short	(.L_13 - .L_12)
.L_12:
        /*0004*/ 	.word	0x00000082


	//----- nvinfo : EIATTR_KPARAM_INFO
	.align		4
.L_13:
        /*0008*/ 	.byte	0x04, 0x17
        /*000a*/ 	.short	(.L_15 - .L_14)
.L_14:
        /*000c*/ 	.word	0x00000000
        /*0010*/ 	.short	0x0004
        /*0012*/ 	.short	0x001c
        /*0014*/ 	.byte	0x00, 0xf0, 0x11, 0x00


	//----- nvinfo : EIATTR_KPARAM_INFO
	.align		4
.L_15:
        /*0018*/ 	.byte	0x04, 0x17
        /*001a*/ 	.short	(.L_17 - .L_16)
.L_16:
        /*001c*/ 	.word	0x00000000
        /*0020*/ 	.short	0x0003
        /*0022*/ 	.short	0x0018
        /*0024*/ 	.byte	0x00, 0xf0, 0x11, 0x00


	//----- nvinfo : EIATTR_KPARAM_INFO
	.align		4
.L_17:
        /*0028*/ 	.byte	0x04, 0x17
        /*002a*/ 	.short	(.L_19 - .L_18)
.L_18:
        /*002c*/ 	.word	0x00000000
        /*0030*/ 	.short	0x0002
        /*0032*/ 	.short	0x0010
        /*0034*/ 	.byte	0x00, 0xf5, 0x21, 0x00


	//----- nvinfo : EIATTR_KPARAM_INFO
	.align		4
.L_19:
        /*0038*/ 	.byte	0x04, 0x17
        /*003a*/ 	.short	(.L_21 - .L_20)
.L_20:
        /*003c*/ 	.word	0x00000000
        /*0040*/ 	.short	0x0001
        /*0042*/ 	.short	0x0008
        /*0044*/ 	.byte	0x00, 0xf5, 0x21, 0x00


	//----- nvinfo : EIATTR_KPARAM_INFO
	.align		4
.L_21:
        /*0048*/ 	.byte	0x04, 0x17
        /*004a*/ 	.short	(.L_23 - .L_22)
.L_22:
        /*004c*/ 	.word	0x00000000
        /*0050*/ 	.short	0x0000
        /*0052*/ 	.short	0x0000
        /*0054*/ 	.byte	0x00, 0xf5, 0x21, 0x00


	//----- nvinfo : EIATTR_SPARSE_MMA_MASK
	.align		4
.L_23:
        /*0058*/ 	.byte	0x03, 0x50
        /*005a*/ 	.short	0x0000


	//----- nvinfo : EIATTR_MAXREG_COUNT
	.align		4
        /*005c*/ 	.byte	0x03, 0x1b
        /*005e*/ 	.short	0x00ff


	//----- nvinfo : EIATTR_NUM_BARRIERS
	.align		4
        /*0060*/ 	.byte	0x02, 0x4c
        /*0062*/ 	.byte	0x01
	.zero		1


	//----- nvinfo : EIATTR_MERCURY_ISA_VERSION
	.align		4
        /*0064*/ 	.byte	0x03, 0x5f
        /*0066*/ 	.short	0x0101


	//----- nvinfo : EIATTR_VRC_CTA_INIT_COUNT
	.align		4
        /*0068*/ 	.byte	0x02, 0x4a
	.zero		1
	.zero		1


	//----- nvinfo : EIATTR_EXIT_INSTR_OFFSETS
	.align		4
        /*006c*/ 	.byte	0x04, 0x1c
        /*006e*/ 	.short	(.L_25 - .L_24)


	//   ....[0]....
.L_24:
        /*0070*/ 	.word	0x000007a0


	//   ....[1]....
        /*0074*/ 	.word	0x000007e0


	//----- nvinfo : EIATTR_CBANK_PARAM_SIZE
	.align		4
.L_25:
        /*0078*/ 	.byte	0x03, 0x19
        /*007a*/ 	.short	0x0020


	//----- nvinfo : EIATTR_PARAM_CBANK
	.align		4
        /*007c*/ 	.byte	0x04, 0x0a
        /*007e*/ 	.short	(.L_27 - .L_26)
	.align		4
.L_26:
        /*0080*/ 	.word	index@(.nv.constant0._Z13matvec_kernelPfS_S_ii)
        /*0084*/ 	.short	0x0380
        /*0086*/ 	.short	0x0020


	//----- nvinfo : EIATTR_SW_WAR
	.align		4
.L_27:
        /*0088*/ 	.byte	0x04, 0x36
        /*008a*/ 	.short	(.L_29 - .L_28)
.L_28:
        /*008c*/ 	.word	0x00000008
.L_29:


//--------------------- .nv.info._Z15matvec_kernelv2PKfS0_Pfii --------------------------
	.section	.nv.info._Z15matvec_kernelv2PKfS0_Pfii,"",@"SHT_CUDA_INFO"
	.sectionflags	@""
	.align	4


	//----- nvinfo : EIATTR_CUDA_API_VERSION
	.align		4
        /*0000*/ 	.byte	0x04, 0x37
        /*0002*/ 	.short	(.L_31 - .L_30)
.L_30:
        /*0004*/ 	.word	0x00000082


	//----- nvinfo : EIATTR_KPARAM_INFO
	.align		4
.L_31:
        /*0008*/ 	.byte	0x04, 0x17
        /*000a*/ 	.short	(.L_33 - .L_32)
.L_32:
        /*000c*/ 	.word	0x00000000
        /*0010*/ 	.short	0x0004
        /*0012*/ 	.short	0x001c
        /*0014*/ 	.byte	0x00, 0xf0, 0x11, 0x00


	//----- nvinfo : EIATTR_KPARAM_INFO
	.align		4
.L_33:
        /*0018*/ 	.byte	0x04, 0x17
        /*001a*/ 	.short	(.L_35 - .L_34)
.L_34:
        /*001c*/ 	.word	0x00000000
        /*0020*/ 	.short	0x0003
        /*0022*/ 	.short	0x0018
        /*0024*/ 	.byte	0x00, 0xf0, 0x11, 0x00


	//----- nvinfo : EIATTR_KPARAM_INFO
	.align		4
.L_35:
        /*0028*/ 	.byte	0x04, 0x17
        /*002a*/ 	.short	(.L_37 - .L_36)
.L_36:
        /*002c*/ 	.word	0x00000000
        /*0030*/ 	.short	0x0002
        /*0032*/ 	.short	0x0010
        /*0034*/ 	.byte	0x00, 0xf5, 0x21, 0x00


	//----- nvinfo : EIATTR_KPARAM_INFO
	.align		4
.L_37:
        /*0038*/ 	.byte	0x04, 0x17
        /*003a*/ 	.short	(.L_39 - .L_38)
.L_38:
        /*003c*/ 	.word	0x00000000
        /*0040*/ 	.short	0x0001
        /*0042*/ 	.short	0x0008
        /*0044*/ 	.byte	0x00, 0xf5, 0x21, 0x00


	//----- nvinfo : EIATTR_KPARAM_INFO
	.align		4
.L_39:
        /*0048*/ 	.byte	0x04, 0x17
        /*004a*/ 	.short	(.L_41 - .L_40)
.L_40:
        /*004c*/ 	.word	0x00000000
        /*0050*/ 	.short	0x0000
        /*0052*/ 	.short	0x0000
        /*0054*/ 	.byte	0x00, 0xf5, 0x21, 0x00


	//----- nvinfo : EIATTR_SPARSE_MMA_MASK
	.align		4
.L_41:
        /*0058*/ 	.byte	0x03, 0x50
        /*005a*/ 	.short	0x0000


	//----- nvinfo : EIATTR_MAXREG_COUNT
	.align		4
        /*005c*/ 	.byte	0x03, 0x1b
        /*005e*/ 	.short	0x00ff


	//----- nvinfo : EIATTR_NUM_BARRIERS
	.align		4
        /*0060*/ 	.byte	0x02, 0x4c
        /*0062*/ 	.byte	0x01
	.zero		1


	//----- nvinfo : EIATTR_MERCURY_ISA_VERSION
	.align		4
        /*0064*/ 	.byte	0x03, 0x5f
        /*0066*/ 	.short	0x0101


	//----- nvinfo : EIATTR_VRC_CTA_INIT_COUNT
	.align		4
        /*0068*/ 	.byte	0x02, 0x4a
	.zero		1
	.zero		1


	//----- nvinfo : EIATTR_EXIT_INSTR_OFFSETS
	.align		4
        /*006c*/ 	.byte	0x04, 0x1c
        /*006e*/ 	.short	(.L_43 - .L_42)


	//   ....[0]....
.L_42:
        /*0070*/ 	.word	0x00000900


	//----- nvinfo : EIATTR_CBANK_PARAM_SIZE
	.align		4
.L_43:
        /*0074*/ 	.byte	0x03, 0x19
        /*0076*/ 	.short	0x0020


	//----- nvinfo : EIATTR_PARAM_CBANK
	.align		4
        /*0078*/ 	.byte	0x04, 0x0a
        /*007a*/ 	.short	(.L_45 - .L_44)
	.align		4
.L_44:
        /*007c*/ 	.word	index@(.nv.constant0._Z15matvec_kernelv2PKfS0_Pfii)
        /*0080*/ 	.short	0x0380
        /*0082*/ 	.short	0x0020


	//----- nvinfo : EIATTR_SW_WAR
	.align		4
.L_45:
        /*0084*/ 	.byte	0x04, 0x36
        /*0086*/ 	.short	(.L_47 - .L_46)
.L_46:
        /*0088*/ 	.word	0x00000008
.L_47:


//--------------------- .nv.callgraph             --------------------------
	.section	.nv.callgraph,"",@"SHT_CUDA_CALLGRAPH"
	.align	4
	.sectionentsize	8
	.align		4
        /*0000*/ 	.word	0x00000000
	.align		4
        /*0004*/ 	.word	0xffffffff
	.align		4
        /*0008*/ 	.word	0x00000000
	.align		4
        /*000c*/ 	.word	0xfffffffe
	.align		4
        /*0010*/ 	.word	0x00000000
	.align		4
        /*0014*/ 	.word	0xfffffffd
	.align		4
        /*0018*/ 	.word	0x00000000
	.align		4
        /*001c*/ 	.word	0xfffffffc


//--------------------- .text._Z13matvec_kernelPfS_S_ii --------------------------
	.section	.text._Z13matvec_kernelPfS_S_ii,"ax",@progbits
	.align	128
        .global         _Z13matvec_kernelPfS_S_ii
        .type           _Z13matvec_kernelPfS_S_ii,@function
        .size           _Z13matvec_kernelPfS_S_ii,(.L_x_14 - _Z13matvec_kernelPfS_S_ii)
        .other          _Z13matvec_kernelPfS_S_ii,@"STO_CUDA_ENTRY STV_DEFAULT"
_Z13matvec_kernelPfS_S_ii:
.text._Z13matvec_kernelPfS_S_ii:
[----:B------:R-:W-:Y:S01]  /*0000*/  LDC R1, c[0x0][0x37c] ;  /* 0x0000df00ff017b82 */ /* 0x000fe20000000800 */
[----:B------:R-:W0:Y:S07]  /*0010*/  S2R R11, SR_TID.X ;  /* 0x00000000000b7919 */ /* 0x000e2e0000002100 */
[----:B------:R-:W1:Y:S01]  /*0020*/  LDC R21, c[0x0][0x364] ;  /* 0x0000d900ff157b82 */ /* 0x000e620000000800 */
[----:B------:R-:W2:Y:S01]  /*0030*/  LDCU.64 UR10, c[0x0][0x398] ;  /* 0x00007300ff0a77ac */ /* 0x000ea20008000a00 */
[----:B------:R-:W-:Y:S01]  /*0040*/  HFMA2 R8, -RZ, RZ, 0, 0 ;  /* 0x00000000ff087431 */ /* 0x000fe200000001ff */
[----:B------:R-:W1:Y:S01]  /*0050*/  S2R R0, SR_TID.Y ;  /* 0x0000000000007919 */ /* 0x000e620000002200 */
[----:B------:R-:W-:Y:S01]  /*0060*/  MOV R10, RZ ;  /* 0x000000ff000a7202 */ /* 0x000fe20000000f00 */
[----:B------:R-:W3:Y:S03]  /*0070*/  LDCU.64 UR8, c[0x0][0x358] ;  /* 0x00006b00ff0877ac */ /* 0x000ee60008000a00 */
[----:B------:R-:W0:Y:S08]  /*0080*/  S2UR UR5, SR_CTAID.X ;  /* 0x00000000000579c3 */ /* 0x000e300000002500 */
[----:B------:R-:W0:Y:S08]  /*0090*/  LDC R2, c[0x0][0x360] ;  /* 0x0000d800ff027b82 */ /* 0x000e300000000800 */
[----:B------:R-:W1:Y:S01]  /*00a0*/  S2UR UR4, SR_CTAID.Y ;  /* 0x00000000000479c3 */ /* 0x000e620000002600 */
[----:B0-----:R-:W-:-:S05]  /*00b0*/  IMAD R3, R2, UR5, R11 ;  /* 0x0000000502037c24 */ /* 0x001fca000f8e020b */
[----:B--2---:R-:W-:Y:S01]  /*00c0*/  ISETP.GE.AND P0, PT, R3, UR11, PT ;  /* 0x0000000b03007c0c */ /* 0x004fe2000bf06270 */
[----:B-1----:R-:W-:-:S05]  /*00d0*/  IMAD R21, R21, UR4, R0 ;  /* 0x0000000415157c24 */ /* 0x002fca000f8e0200 */
[----:B------:R-:W-:-:S07]  /*00e0*/  ISETP.GE.OR P1, PT, R21, UR10, P0 ;  /* 0x0000000a15007c0c */ /* 0x000fce0008726670 */
[----:B------:R-:W0:Y:S08]  /*00f0*/  @!P0 LDC.64 R6, c[0x0][0x388] ;  /* 0x0000e200ff068b82 */ /* 0x000e300000000a00 */
[----:B------:R-:W1:Y:S01]  /*0100*/  @!P1 LDC.64 R4, c[0x0][0x380] ;  /* 0x0000e000ff049b82 */ /* 0x000e620000000a00 */
[----:B------:R-:W-:Y:S02]  /*0110*/  @!P1 IMAD R9, R21, UR11, R3 ;  /* 0x0000000b15099c24 */ /* 0x000fe4000f8e0203 */
[----:B0-----:R-:W-:-:S05]  /*0120*/  @!P0 IMAD.WIDE R6, R3, 0x4, R6 ;  /* 0x0000000403068825 */ /* 0x001fca00078e0206 */
[----:B---3--:R-:W2:Y:S01]  /*0130*/  @!P0 LDG.E R10, desc[UR8][R6.64] ;  /* 0x00000008060a8981 */ /* 0x008ea2000c1e1900 */
[----:B-1----:R-:W-:-:S05]  /*0140*/  @!P1 IMAD.WIDE R4, R9, 0x4, R4 ;  /* 0x0000000409049825 */ /* 0x002fca00078e0204 */
[----:B------:R-:W3:Y:S01]  /*0150*/  @!P1 LDG.E R8, desc[UR8][R4.64] ;  /* 0x0000000804089981 */ /* 0x000ee2000c1e1900 */
[----:B------:R-:W0:Y:S01]  /*0160*/  S2UR UR5, SR_CgaCtaId ;  /* 0x00000000000579c3 */ /* 0x000e220000008800 */
[----:B------:R-:W-:Y:S01]  /*0170*/  UMOV UR4, 0x400 ;  /* 0x0000040000047882 */ /* 0x000fe20000000000 */
[C---:B------:R-:W-:Y:S02]  /*0180*/  ISETP.GE.U32.AND P1, PT, R2.reuse, 0x10, PT ;  /* 0x000000100200780c */ /* 0x040fe40003f26070 */
[----:B------:R-:W-:Y:S01]  /*0190*/  LOP3.LUT R24, R2, 0xf, RZ, 0xc0, !PT ;  /* 0x0000000f02187812 */ /* 0x000fe200078ec0ff */
[----:B------:R-:W-:Y:S01]  /*01a0*/  HFMA2 R25, -RZ, RZ, 0, 0 ;  /* 0x00000000ff197431 */ /* 0x000fe200000001ff */
[----:B0-----:R-:W-:Y:S02]  /*01b0*/  ULEA UR6, UR5, UR4, 0x18 ;  /* 0x0000000405067291 */ /* 0x001fe4000f8ec0ff */
[----:B------:R-:W-:-:S04]  /*01c0*/  UIADD3 UR4, UPT, UPT, UR4, 0x400, URZ ;  /* 0x0000040004047890 */ /* 0x000fc8000fffe0ff */
[----:B------:R-:W-:Y:S01]  /*01d0*/  ULEA UR4, UR5, UR4, 0x18 ;  /* 0x0000000405047291 */ /* 0x000fe2000f8ec0ff */
[----:B------:R-:W-:-:S04]  /*01e0*/  LEA R20, R0, UR6, 0x6 ;  /* 0x0000000600147c11 */ /* 0x000fc8000f8e30ff */
[C---:B------:R-:W-:Y:S02]  /*01f0*/  LEA R9, R11.reuse, R20, 0x2 ;  /* 0x000000140b097211 */ /* 0x040fe400078e10ff */
[----:B------:R-:W-:Y:S02]  /*0200*/  LEA R11, R11, UR4, 0x2 ;  /* 0x000000040b0b7c11 */ /* 0x000fe4000f8e10ff */
[----:B------:R-:W-:Y:S02]  /*0210*/  ISETP.NE.AND P0, PT, R24, RZ, PT ;  /* 0x000000ff1800720c */ /* 0x000fe40003f05270 */
[----:B------:R-:W-:Y:S01]  /*0220*/  MOV R3, RZ ;  /* 0x000000ff00037202 */ /* 0x000fe20000000f00 */
[----:B---3--:R0:W-:Y:S04]  /*0230*/  STS [R9], R8 ;  /* 0x0000000809007388 */ /* 0x0081e80000000800 */
[----:B--2---:R0:W-:Y:S01]  /*0240*/  STS [R11], R10 ;  /* 0x0000000a0b007388 */ /* 0x0041e20000000800 */
[----:B------:R-:W-:Y:S06]  /*0250*/  BAR.SYNC.DEFER_BLOCKING 0x0 ;  /* 0x0000000000007b1d */ /* 0x000fec0000010000 */
[----:B------:R-:W-:Y:S05]  /*0260*/  @!P1 BRA `(.L_x_0) ;  /* 0x00000000008c9947 */ /* 0x000fea0003800000 */
[----:B------:R-:W-:Y:S01]  /*0270*/  LOP3.LUT R23, R2, 0xfffffff0, RZ, 0xc0, !PT ;  /* 0xfffffff002177812 */ /* 0x000fe200078ec0ff */
[----:B------:R-:W-:Y:S01]  /*0280*/  VIADD R22, R20, 0x20 ;  /* 0x0000002014167836 */ /* 0x000fe20000000000 */
[----:B------:R-:W-:Y:S01]  /*0290*/  LOP3.LUT R3, R2, 0x7f0, RZ, 0xc0, !PT ;  /* 0x000007f002037812 */ /* 0x000fe200078ec0ff */
[----:B------:R-:W-:Y:S01]  /*02a0*/  UIADD3 UR5, UPT, UPT, UR4, 0x20, URZ ;  /* 0x0000002004057890 */ /* 0x000fe2000fffe0ff */
[----:B------:R-:W-:Y:S02]  /*02b0*/  MOV R25, RZ ;  /* 0x000000ff00197202 */ /* 0x000fe40000000f00 */
[----:B------:R-:W-:-:S09]  /*02c0*/  IADD3 R23, PT, PT, -R23, RZ, RZ ;  /* 0x000000ff17177210 */ /* 0x000fd20007ffe1ff */
.L_x_1:
[----:B------:R-:W-:Y:S01]  /*02d0*/  LDS.128 R12, [R22+-0x20] ;  /* 0xffffe000160c7984 */ /* 0x000fe20000000c00 */
[----:B------:R-:W-:-:S03]  /*02e0*/  IADD3 R23, PT, PT, R23, 0x10, RZ ;  /* 0x0000001017177810 */ /* 0x000fc60007ffe0ff */
[----:B------:R-:W1:Y:S01]  /*02f0*/  LDS.128 R16, [UR5+-0x20] ;  /* 0xffffe005ff107984 */ /* 0x000e620008000c00 */
[----:B------:R-:W-:-:S03]  /*0300*/  ISETP.NE.AND P1, PT, R23, RZ, PT ;  /* 0x000000ff1700720c */ /* 0x000fc60003f25270 */
[----:B------:R-:W-:Y:S04]  /*0310*/  LDS.128 R4, [R22+-0x10] ;  /* 0xfffff00016047984 */ /* 0x000fe80000000c00 */
[----:B0-----:R-:W0:Y:S01]  /*0320*/  LDS.128 R8, [UR5+-0x10] ;  /* 0xfffff005ff087984 */ /* 0x001e220008000c00 */
[----:B-1----:R-:W-:-:S04]  /*0330*/  FFMA R12, R12, R16, R25 ;  /* 0x000000100c0c7223 */ /* 0x002fc80000000019 */
[----:B------:R-:W-:-:S04]  /*0340*/  FFMA R13, R13, R17, R12 ;  /* 0x000000110d0d7223 */ /* 0x000fc8000000000c */
[----:B------:R-:W-:-:S04]  /*0350*/  FFMA R14, R14, R18, R13 ;  /* 0x000000120e0e7223 */ /* 0x000fc8000000000d */
[----:B------:R-:W-:Y:S02]  /*0360*/  FFMA R25, R15, R19, R14 ;  /* 0x000000130f197223 */ /* 0x000fe4000000000e */
[----:B------:R-:W-:Y:S02]  /*0370*/  LDS.128 R12, [R22] ;  /* 0x00000000160c7984 */ /* 0x000fe40000000c00 */
[----:B0-----:R-:W-:Y:S02]  /*0380*/  FFMA R4, R4, R8, R25 ;  /* 0x0000000804047223 */ /* 0x001fe40000000019 */
[----:B------:R-:W0:Y:S02]  /*0390*/  LDS.128 R16, [UR5] ;  /* 0x00000005ff107984 */ /* 0x000e240008000c00 */
[----:B------:R-:W-:-:S04]  /*03a0*/  FFMA R5, R5, R9, R4 ;  /* 0x0000000905057223 */ /* 0x000fc80000000004 */
[----:B------:R-:W-:-:S04]  /*03b0*/  FFMA R6, R6, R10, R5 ;  /* 0x0000000a06067223 */ /* 0x000fc80000000005 */
[----:B------:R-:W-:Y:S02]  /*03c0*/  FFMA R25, R7, R11, R6 ;  /* 0x0000000b07197223 */ /* 0x000fe40000000006 */
[----:B------:R1:W-:Y:S04]  /*03d0*/  LDS.128 R4, [R22+0x10] ;  /* 0x0000100016047984 */ /* 0x0003e80000000c00 */
[----:B------:R-:W2:Y:S01]  /*03e0*/  LDS.128 R8, [UR5+0x10] ;  /* 0x00001005ff087984 */ /* 0x000ea20008000c00 */
[----:B------:R-:W-:Y:S01]  /*03f0*/  UIADD3 UR5, UPT, UPT, UR5, 0x40, URZ ;  /* 0x0000004005057890 */ /* 0x000fe2000fffe0ff */
[----:B-1----:R-:W-:Y:S02]  /*0400*/  VIADD R22, R22, 0x40 ;  /* 0x0000004016167836 */ /* 0x002fe40000000000 */
[----:B0-----:R-:W-:-:S04]  /*0410*/  FFMA R12, R12, R16, R25 ;  /* 0x000000100c0c7223 */ /* 0x001fc80000000019 */
[----:B------:R-:W-:-:S04]  /*0420*/  FFMA R13, R13, R17, R12 ;  /* 0x000000110d0d7223 */ /* 0x000fc8000000000c */
[----:B------:R-:W-:-:S04]  /*0430*/  FFMA R14, R14, R18, R13 ;  /* 0x000000120e0e7223 */ /* 0x000fc8000000000d */
[----:B------:R-:W-:-:S04]  /*0440*/  FFMA R15, R15, R19, R14 ;  /* 0x000000130f0f7223 */ /* 0x000fc8000000000e */
[----:B--2---:R-:W-:-:S04]  /*0450*/  FFMA R4, R4, R8, R15 ;  /* 0x0000000804047223 */ /* 0x004fc8000000000f */
[----:B------:R-:W-:-:S04]  /*0460*/  FFMA R5, R5, R9, R4 ;  /* 0x0000000905057223 */ /* 0x000fc80000000004 */
[----:B------:R-:W-:-:S04]  /*0470*/  FFMA R6, R6, R10, R5 ;  /* 0x0000000a06067223 */ /* 0x000fc80000000005 */
[----:B------:R-:W-:Y:S01]  /*0480*/  FFMA R25, R7, R11, R6 ;  /* 0x0000000b07197223 */ /* 0x000fe20000000006 */
[----:B------:R-:W-:Y:S06]  /*0490*/  @P1 BRA `(.L_x_1) ;  /* 0xfffffffc008c1947 */ /* 0x000fec000383ffff */
.L_x_0:
[----:B------:R-:W-:Y:S05]  /*04a0*/  @!P0 BRA `(.L_x_2) ;  /* 0x0000000000b88947 */ /* 0x000fea0003800000 */
[----:B------:R-:W-:Y:S02]  /*04b0*/  ISETP.GE.U32.AND P0, PT, R24, 0x8, PT ;  /* 0x000000081800780c */ /* 0x000fe40003f06070 */
[----:B------:R-:W-:-:S04]  /*04c0*/  LOP3.LUT R26, R2, 0x7, RZ, 0xc0, !PT ;  /* 0x00000007021a7812 */ /* 0x000fc800078ec0ff */
[----:B------:R-:W-:-:S07]  /*04d0*/  ISETP.NE.AND P1, PT, R26, RZ, PT ;  /* 0x000000ff1a00720c */ /* 0x000fce0003f25270 */
[----:B------:R-:W-:Y:S06]  /*04e0*/  @!P0 BRA `(.L_x_3) ;  /* 0x00000000003c8947 */ /* 0x000fec0003800000 */
[C---:B------:R-:W-:Y:S02]  /*04f0*/  LEA R22, R3.reuse, R20, 0x2 ;  /* 0x0000001403167211 */ /* 0x040fe400078e10ff */
[C---:B------:R-:W-:Y:S02]  /*0500*/  LEA R23, R3.reuse, UR4, 0x2 ;  /* 0x0000000403177c11 */ /* 0x040fe4000f8e10ff */
[----:B------:R-:W-:Y:S01]  /*0510*/  IADD3 R3, PT, PT, R3, 0x8, RZ ;  /* 0x0000000803037810 */ /* 0x000fe20007ffe0ff */
[----:B------:R-:W-:Y:S04]  /*0520*/  LDS.128 R4, [R22] ;  /* 0x0000000016047984 */ /* 0x000fe80000000c00 */
[----:B0-----:R-:W0:Y:S04]  /*0530*/  LDS.128 R8, [R23] ;  /* 0x0000000017087984 */ /* 0x001e280000000c00 */
[----:B------:R-:W-:Y:S04]  /*0540*/  LDS.128 R12, [R22+0x10] ;  /* 0x00001000160c7984 */ /* 0x000fe80000000c00 */
[----:B------:R-:W1:Y:S01]  /*0550*/  LDS.128 R16, [R23+0x10] ;  /* 0x0000100017107984 */ /* 0x000e620000000c00 */
[----:B0-----:R-:W-:-:S04]  /*0560*/  FFMA R4, R4, R8, R25 ;  /* 0x0000000804047223 */ /* 0x001fc80000000019 */
[----:B------:R-:W-:-:S04]  /*0570*/  FFMA R5, R5, R9, R4 ;  /* 0x0000000905057223 */ /* 0x000fc80000000004 */
[----:B------:R-:W-:-:S04]  /*0580*/  FFMA R6, R6, R10, R5 ;  /* 0x0000000a06067223 */ /* 0x000fc80000000005 */
[----:B------:R-:W-:-:S04]  /*0590*/  FFMA R7, R7, R11, R6 ;  /* 0x0000000b07077223 */ /* 0x000fc80000000006 */
[----:B-1----:R-:W-:-:S04]  /*05a0*/  FFMA R12, R12, R16, R7 ;  /* 0x000000100c0c7223 */ /* 0x002fc80000000007 */
[----:B------:R-:W-:-:S04]  /*05b0*/  FFMA R13, R13, R17, R12 ;  /* 0x000000110d0d7223 */ /* 0x000fc8000000000c */
[----:B------:R-:W-:-:S04]  /*05c0*/  FFMA R14, R14, R18, R13 ;  /* 0x000000120e0e7223 */ /* 0x000fc8000000000d */
[----:B------:R-:W-:-:S07]  /*05d0*/  FFMA R25, R15, R19, R14 ;  /* 0x000000130f197223 */ /* 0x000fce000000000e */
.L_x_3:
[----:B------:R-:W-:Y:S05]  /*05e0*/  @!P1 BRA `(.L_x_2) ;  /* 0x0000000000689947 */ /* 0x000fea0003800000 */
[----:B------:R-:W-:Y:S02]  /*05f0*/  ISETP.GE.U32.AND P0, PT, R26, 0x4, PT ;  /* 0x000000041a00780c */ /* 0x000fe40003f06070 */
[----:B------:R-:W-:-:S04]  /*0600*/  LOP3.LUT R2, R2, 0x3, RZ, 0xc0, !PT ;  /* 0x0000000302027812 */ /* 0x000fc800078ec0ff */
[----:B------:R-:W-:-:S07]  /*0610*/  ISETP.NE.AND P1, PT, R2, RZ, PT ;  /* 0x000000ff0200720c */ /* 0x000fce0003f25270 */
[----:B------:R-:W-:Y:S06]  /*0620*/  @!P0 BRA `(.L_x_4) ;  /* 0x0000000000248947 */ /* 0x000fec0003800000 */
[C---:B------:R-:W-:Y:S02]  /*0630*/  LEA R4, R3.reuse, R20, 0x2 ;  /* 0x0000001403047211 */ /* 0x040fe400078e10ff */
[C---:B0-----:R-:W-:Y:S02]  /*0640*/  LEA R8, R3.reuse, UR4, 0x2 ;  /* 0x0000000403087c11 */ /* 0x041fe4000f8e10ff */
[----:B------:R-:W-:Y:S02]  /*0650*/  IADD3 R3, PT, PT, R3, 0x4, RZ ;  /* 0x0000000403037810 */ /* 0x000fe40007ffe0ff */
[----:B------:R-:W-:Y:S04]  /*0660*/  LDS.128 R4, [R4] ;  /* 0x0000000004047984 */ /* 0x000fe80000000c00 */
[----:B------:R-:W0:Y:S02]  /*0670*/  LDS.128 R8, [R8] ;  /* 0x0000000008087984 */ /* 0x000e240000000c00 */
[----:B0-----:R-:W-:-:S04]  /*0680*/  FFMA R12, R4, R8, R25 ;  /* 0x00000008040c7223 */ /* 0x001fc80000000019 */
[----:B------:R-:W-:-:S04]  /*0690*/  FFMA R5, R5, R9, R12 ;  /* 0x0000000905057223 */ /* 0x000fc8000000000c */
[----:B------:R-:W-:-:S04]  /*06a0*/  FFMA R6, R6, R10, R5 ;  /* 0x0000000a06067223 */ /* 0x000fc80000000005 */
[----:B------:R-:W-:-:S07]  /*06b0*/  FFMA R25, R7, R11, R6 ;  /* 0x0000000b07197223 */ /* 0x000fce0000000006 */
.L_x_4:
[----:B------:R-:W-:Y:S05]  /*06c0*/  @!P1 BRA `(.L_x_2) ;  /* 0x0000000000309947 */ /* 0x000fea0003800000 */
[----:B------:R-:W-:Y:S01]  /*06d0*/  IMAD R0, R0, 0x10, R3 ;  /* 0x0000001000007824 */ /* 0x000fe200078e0203 */
[----:B------:R-:W-:Y:S02]  /*06e0*/  IADD3 R2, PT, PT, -R2, RZ, RZ ;  /* 0x000000ff02027210 */ /* 0x000fe40007ffe1ff */
[----:B------:R-:W-:Y:S02]  /*06f0*/  LEA R3, R3, UR4, 0x2 ;  /* 0x0000000403037c11 */ /* 0x000fe4000f8e10ff */
[----:B------:R-:W-:-:S07]  /*0700*/  LEA R0, R0, UR6, 0x2 ;  /* 0x0000000600007c11 */ /* 0x000fce000f8e10ff */
.L_x_5:
[----:B------:R1:W-:Y:S01]  /*0710*/  LDS R4, [R0] ;  /* 0x0000000000047984 */ /* 0x0003e20000000800 */
[----:B------:R-:W-:-:S03]  /*0720*/  IADD3 R2, PT, PT, R2, 0x1, RZ ;  /* 0x0000000102027810 */ /* 0x000fc60007ffe0ff */
[----:B------:R2:W3:Y:S01]  /*0730*/  LDS R5, [R3] ;  /* 0x0000000003057984 */ /* 0x0004e20000000800 */
[----:B------:R-:W-:Y:S02]  /*0740*/  ISETP.NE.AND P0, PT, R2, RZ, PT ;  /* 0x000000ff0200720c */ /* 0x000fe40003f05270 */
[----:B-1----:R-:W-:Y:S02]  /*0750*/  IADD3 R0, PT, PT, R0, 0x4, RZ ;  /* 0x0000000400007810 */ /* 0x002fe40007ffe0ff */
[----:B--2---:R-:W-:Y:S01]  /*0760*/  IADD3 R3, PT, PT, R3, 0x4, RZ ;  /* 0x0000000403037810 */ /* 0x004fe20007ffe0ff */
[----:B---3--:R-:W-:-:S08]  /*0770*/  FFMA R25, R4, R5, R25 ;  /* 0x0000000504197223 */ /* 0x008fd00000000019 */
[----:B------:R-:W-:Y:S05]  /*0780*/  @P0 BRA `(.L_x_5) ;  /* 0xfffffffc00e00947 */ /* 0x000fea000383ffff */
.L_x_2:
[----:B------:R-:W-:-:S13]  /*0790*/  ISETP.GE.AND P0, PT, R21, UR10, PT ;  /* 0x0000000a15007c0c */ /* 0x000fda000bf06270 */
[----:B------:R-:W-:Y:S05]  /*07a0*/  @P0 EXIT ;  /* 0x000000000000094d */ /* 0x000fea0003800000 */
[----:B------:R-:W1:Y:S02]  /*07b0*/  LDC.64 R2, c[0x0][0x390] ;  /* 0x0000e400ff027b82 */ /* 0x000e640000000a00 */
[----:B-1----:R-:W-:-:S05]  /*07c0*/  IMAD.WIDE.U32 R2, R21, 0x4, R2 ;  /* 0x0000000415027825 */ /* 0x002fca00078e0002 */
[----:B------:R-:W-:Y:S01]  /*07d0*/  STG.E desc[UR8][R2.64], R25 ;  /* 0x0000001902007986 */ /* 0x000fe2000c101908 */
[----:B------:R-:W-:Y:S05]  /*07e0*/  EXIT ;  /* 0x000000000000794d */ /* 0x000fea0003800000 */
.L_x_6:
[----:B------:R-:W-:-:S00]  /*07f0*/  BRA `(.L_x_6) ;  /* 0xfffffffc00fc7947 */ /* 0x000fc0000383ffff */
[----:B------:R-:W-:-:S00]  /*0800*/  NOP ;  /* 0x0000000000007918 */ /* 0x000fc00000000000 */
[----:B------:R-:W-:-:S00]  /*0810*/  NOP ;  /* 0x0000000000007918 */ /* 0x000fc00000000000 */
[----:B------:R-:W-:-:S00]  /*0820*/  NOP ;  /* 0x0000000000007918 */ /* 0x000fc00000000000 */
[----:B------:R-:W-:-:S00]  /*0830*/  NOP ;  /* 0x0000000000007918 */ /* 0x000fc00000000000 */
[----:B------:R-:W-:-:S00]  /*0840*/  NOP ;  /* 0x0000000000007918 */ /* 0x000fc00000000000 */
[----:B------:R-:W-:-:S00]  /*0850*/  NOP ;  /* 0x0000000000007918 */ /* 0x000fc00000000000 */
[----:B------:R-:W-:-:S00]  /*0860*/  NOP ;  /* 0x0000000000007918 */ /* 0x000fc00000000000 */
[----:B------:R-:W-:-:S00]  /*0870*/  NOP ;  /* 0x0000000000007918 */ /* 0x000fc00000000000 */
.L_x_14:


//--------------------- .text._Z15matvec_kernelv2PKfS0_Pfii --------------------------
	.section	.text._Z15matvec_kernelv2PKfS0_Pfii,"ax",@progbits
	.align	128
        .global         _Z15matvec_kernelv2PKfS0_Pfii
        .type           _Z15matvec_kernelv2PKfS0_Pfii,@function
        .size           _Z15matvec_kernelv2PKfS0_Pfii,(.L_x_15 - _Z15matvec_kernelv2PKfS0_Pfii)
        .other          _Z15matvec_kernelv2PKfS0_Pfii,@"STO_CUDA_ENTRY STV_DEFAULT"
_Z15matvec_kernelv2PKfS0_Pfii:
.text._Z15matvec_kernelv2PKfS0_Pfii:
[----:B------:R-:W-:Y:S01]  /*0000*/  LDC R1, c[0x0][0x37c] ;  /* 0x0000df00ff017b82 */ /* 0x000fe20000000800 */
[----:B------:R-:W0:Y:S07]  /*0010*/  S2R R0, SR_TID.X ;  /* 0x0000000000007919 */ /* 0x000e2e0000002100 */
[----:B------:R-:W1:Y:S01]  /*0020*/  LDC.64 R4, c[0x0][0x380] ;  /* 0x0000e000ff047b82 */ /* 0x000e620000000a00 */
[----:B------:R-:W0:Y:S01]  /*0030*/  LDCU UR7, c[0x0][0x39c] ;  /* 0x00007380ff0777ac */ /* 0x000e220008000800 */
[----:B------:R-:W0:Y:S01]  /*0040*/  S2R R7, SR_TID.Y ;  /* 0x0000000000077919 */ /* 0x000e220000002200 */
[----:B------:R-:W2:Y:S01]  /*0050*/  LDCU.64 UR12, c[0x0][0x358] ;  /* 0x00006b00ff0c77ac */ /* 0x000ea20008000a00 */
[----:B0-----:R-:W-:-:S04]  /*0060*/  IMAD R3, R0, UR7, R7 ;  /* 0x0000000700037c24 */ /* 0x001fc8000f8e0207 */
[----:B-1----:R-:W-:-:S06]  /*0070*/  IMAD.WIDE R4, R3, 0x4, R4 ;  /* 0x0000000403047825 */ /* 0x002fcc00078e0204 */
[----:B--2---:R-:W2:Y:S01]  /*0080*/  LDG.E R4, desc[UR12][R4.64] ;  /* 0x0000000c04047981 */ /* 0x004ea2000c1e1900 */
[----:B------:R-:W0:Y:S01]  /*0090*/  S2UR UR5, SR_CgaCtaId ;  /* 0x00000000000579c3 */ /* 0x000e220000008800 */
[----:B------:R-:W-:Y:S01]  /*00a0*/  UMOV UR4, 0x400 ;  /* 0x0000040000047882 */ /* 0x000fe20000000000 */
[----:B------:R-:W-:Y:S01]  /*00b0*/  SHF.L.U32 R2, R0, 0x6, RZ ;  /* 0x0000000600027819 */ /* 0x000fe200000006ff */
[----:B------:R-:W-:Y:S01]  /*00c0*/  UISETP.GE.AND UP0, UPT, UR7, 0x1, UPT ;  /* 0x000000010700788c */ /* 0x000fe2000bf06270 */
[----:B------:R-:W-:Y:S01]  /*00d0*/  HFMA2 R15, -RZ, RZ, 0, 0 ;  /* 0x00000000ff0f7431 */ /* 0x000fe200000001ff */
[----:B0-----:R-:W-:-:S06]  /*00e0*/  ULEA UR4, UR5, UR4, 0x18 ;  /* 0x0000000405047291 */ /* 0x001fcc000f8ec0ff */
[----:B------:R-:W-:-:S04]  /*00f0*/  IADD3 R3, PT, PT, R2, UR4, RZ ;  /* 0x0000000402037c10 */ /* 0x000fc8000fffe0ff */
[----:B------:R-:W-:-:S05]  /*0100*/  LEA R7, R7, R3, 0x2 ;  /* 0x0000000307077211 */ /* 0x000fca00078e10ff */
[----:B--2---:R0:W-:Y:S01]  /*0110*/  STS [R7], R4 ;  /* 0x0000000407007388 */ /* 0x0041e20000000800 */
[----:B------:R-:W-:Y:S06]  /*0120*/  BAR.SYNC.DEFER_BLOCKING 0x0 ;  /* 0x0000000000007b1d */ /* 0x000fec0000010000 */
[----:B------:R-:W-:Y:S05]  /*0130*/  BRA.U !UP0, `(.L_x_7) ;  /* 0x0000000508e47547 */ /* 0x000fea000b800000 */
[----:B------:R-:W-:Y:S01]  /*0140*/  UISETP.GE.U32.AND UP1, UPT, UR7, 0x10, UPT ;  /* 0x000000100700788c */ /* 0x000fe2000bf26070 */
[----:B------:R-:W-:Y:S01]  /*0150*/  MOV R15, RZ ;  /* 0x000000ff000f7202 */ /* 0x000fe20000000f00 */
[----:B------:R-:W-:Y:S01]  /*0160*/  ULOP3.LUT UR10, UR7, 0xf, URZ, 0xc0, !UPT ;  /* 0x0000000f070a7892 */ /* 0x000fe2000f8ec0ff */
[----:B------:R-:W-:-:S03]  /*0170*/  MOV R17, RZ ;  /* 0x000000ff00117202 */ /* 0x000fc60000000f00 */
[----:B------:R-:W-:-:S03]  /*0180*/  UISETP.NE.AND UP0, UPT, UR10, URZ, UPT ;  /* 0x000000ff0a00728c */ /* 0x000fc6000bf05270 */
[----:B------:R-:W-:Y:S08]  /*0190*/  BRA.U !UP1, `(.L_x_8) ;  /* 0x0000000109d07547 */ /* 0x000ff0000b800000 */
[----:B------:R-:W1:Y:S01]  /*01a0*/  LDCU.64 UR8, c[0x0][0x388] ;  /* 0x00007100ff0877ac */ /* 0x000e620008000a00 */
[----:B------:R-:W-:Y:S02]  /*01b0*/  IADD3 R16, PT, PT, R3, 0x20, RZ ;  /* 0x0000002003107810 */ /* 0x000fe40007ffe0ff */
[----:B------:R-:W-:Y:S01]  /*01c0*/  MOV R15, RZ ;  /* 0x000000ff000f7202 */ /* 0x000fe20000000f00 */
[----:B-1----:R-:W-:Y:S02]  /*01d0*/  UIADD3 UR5, UP1, UPT, UR8, 0x20, URZ ;  /* 0x0000002008057890 */ /* 0x002fe4000ff3e0ff */
[----:B------:R-:W-:Y:S02]  /*01e0*/  ULOP3.LUT UR8, UR7, 0x7ffffff0, URZ, 0xc0, !UPT ;  /* 0x7ffffff007087892 */ /* 0x000fe4000f8ec0ff */
[----:B------:R-:W-:Y:S02]  /*01f0*/  UIADD3.X UR6, UPT, UPT, URZ, UR9, URZ, UP1, !UPT ;  /* 0x00000009ff067290 */ /* 0x000fe40008ffe4ff */
[----:B------:R-:W-:Y:S01]  /*0200*/  MOV R28, UR5 ;  /* 0x00000005001c7c02 */ /* 0x000fe20008000f00 */
[----:B------:R-:W-:-:S02]  /*0210*/  UIADD3 UR9, UPT, UPT, -UR8, URZ, URZ ;  /* 0x000000ff08097290 */ /* 0x000fc4000fffe1ff */
[----:B------:R-:W-:Y:S02]  /*0220*/  MOV R17, UR8 ;  /* 0x0000000800117c02 */ /* 0x000fe40008000f00 */
[----:B------:R-:W-:-:S08]  /*0230*/  MOV R29, UR6 ;  /* 0x00000006001d7c02 */ /* 0x000fd00008000f00 */
.L_x_9:
[----:B0-----:R-:W2:Y:S04]  /*0240*/  LDG.E R4, desc[UR12][R28.64+-0x20] ;  /* 0xffffe00c1c047981 */ /* 0x001ea8000c1e1900 */
[----:B------:R-:W3:Y:S04]  /*0250*/  LDG.E R7, desc[UR12][R28.64+-0x1c] ;  /* 0xffffe40c1c077981 */ /* 0x000ee8000c1e1900 */
[----:B------:R-:W4:Y:S04]  /*0260*/  LDG.E R5, desc[UR12][R28.64+-0x18] ;  /* 0xffffe80c1c057981 */ /* 0x000f28000c1e1900 */
[----:B------:R-:W5:Y:S04]  /*0270*/  LDG.E R14, desc[UR12][R28.64+-0x14] ;  /* 0xffffec0c1c0e7981 */ /* 0x000f68000c1e1900 */
        /* <DEDUP_REMOVED lines=11> */
[----:B------:R0:W5:Y:S04]  /*0330*/  LDG.E R26, desc[UR12][R28.64+0x1c] ;  /* 0x00001c0c1c1a7981 */ /* 0x000168000c1e1900 */
[----:B------:R-:W2:Y:S01]  /*0340*/  LDS.128 R8, [R16+-0x20] ;  /* 0xffffe00010087984 */ /* 0x000ea20000000c00 */
[----:B------:R-:W-:-:S04]  /*0350*/  UIADD3 UR9, UPT, UPT, UR9, 0x10, URZ ;  /* 0x0000001009097890 */ /* 0x000fc8000fffe0ff */
[----:B------:R-:W-:Y:S01]  /*0360*/  UISETP.NE.AND UP1, UPT, UR9, URZ, UPT ;  /* 0x000000ff0900728c */ /* 0x000fe2000bf25270 */
[----:B0-----:R-:W-:-:S04]  /*0370*/  IADD3 R28, P0, PT, R28, 0x40, RZ ;  /* 0x000000401c1c7810 */ /* 0x001fc80007f1e0ff */
[----:B------:R-:W-:Y:S01]  /*0380*/  IADD3.X R29, PT, PT, RZ, R29, RZ, P0, !PT ;  /* 0x0000001dff1d7210 */ /* 0x000fe200007fe4ff */
[----:B--2---:R-:W-:-:S04]  /*0390*/  FFMA R4, R8, R4, R15 ;  /* 0x0000000408047223 */ /* 0x004fc8000000000f */
[----:B---3--:R-:W-:-:S04]  /*03a0*/  FFMA R4, R7, R9, R4 ;  /* 0x0000000907047223 */ /* 0x008fc80000000004 */
[----:B----4-:R-:W-:Y:S02]  /*03b0*/  FFMA R9, R5, R10, R4 ;  /* 0x0000000a05097223 */ /* 0x010fe40000000004 */
[----:B------:R-:W0:Y:S02]  /*03c0*/  LDS.128 R4, [R16+-0x10] ;  /* 0xfffff00010047984 */ /* 0x000e240000000c00 */
[----:B-----5:R-:W-:-:S04]  /*03d0*/  FFMA R9, R14, R11, R9 ;  /* 0x0000000b0e097223 */ /* 0x020fc80000000009 */
[----:B0-----:R-:W-:Y:S02]  /*03e0*/  FFMA R27, R4, R27, R9 ;  /* 0x0000001b041b7223 */ /* 0x001fe40000000009 */
[----:B------:R-:W0:Y:S02]  /*03f0*/  LDS.128 R8, [R16] ;  /* 0x0000000010087984 */ /* 0x000e240000000c00 */
[----:B------:R-:W-:-:S04]  /*0400*/  FFMA R12, R12, R5, R27 ;  /* 0x000000050c0c7223 */ /* 0x000fc8000000001b */
[----:B------:R-:W-:Y:S02]  /*0410*/  FFMA R5, R13, R6, R12 ;  /* 0x000000060d057223 */ /* 0x000fe4000000000c */
[----:B------:R-:W1:Y:S02]  /*0420*/  LDS.128 R12, [R16+0x10] ;  /* 0x00001000100c7984 */ /* 0x000e640000000c00 */
[----:B------:R-:W-:-:S04]  /*0430*/  FFMA R5, R18, R7, R5 ;  /* 0x0000000712057223 */ /* 0x000fc80000000005 */
[----:B0-----:R-:W-:-:S04]  /*0440*/  FFMA R5, R8, R19, R5 ;  /* 0x0000001308057223 */ /* 0x001fc80000000005 */
[----:B------:R-:W-:-:S04]  /*0450*/  FFMA R24, R24, R9, R5 ;  /* 0x0000000918187223 */ /* 0x000fc80000000005 */
[----:B------:R-:W-:-:S04]  /*0460*/  FFMA R23, R23, R10, R24 ;  /* 0x0000000a17177223 */ /* 0x000fc80000000018 */
[----:B------:R-:W-:-:S04]  /*0470*/  FFMA R11, R22, R11, R23 ;  /* 0x0000000b160b7223 */ /* 0x000fc80000000017 */
[----:B-1----:R-:W-:-:S04]  /*0480*/  FFMA R11, R12, R21, R11 ;  /* 0x000000150c0b7223 */ /* 0x002fc8000000000b */
[----:B------:R-:W-:-:S04]  /*0490*/  FFMA R20, R20, R13, R11 ;  /* 0x0000000d14147223 */ /* 0x000fc8000000000b */
[----:B------:R-:W-:Y:S01]  /*04a0*/  FFMA R25, R25, R14, R20 ;  /* 0x0000000e19197223 */ /* 0x000fe20000000014 */
[----:B------:R-:W-:-:S03]  /*04b0*/  IADD3 R16, PT, PT, R16, 0x40, RZ ;  /* 0x0000004010107810 */ /* 0x000fc60007ffe0ff */
[----:B------:R-:W-:Y:S01]  /*04c0*/  FFMA R15, R26, R15, R25 ;  /* 0x0000000f1a0f7223 */ /* 0x000fe20000000019 */
[----:B------:R-:W-:Y:S06]  /*04d0*/  BRA.U UP1, `(.L_x_9) ;  /* 0xfffffffd01587547 */ /* 0x000fec000b83ffff */
.L_x_8:
[----:B------:R-:W-:Y:S05]  /*04e0*/  BRA.U !UP0, `(.L_x_7) ;  /* 0x0000000108f87547 */ /* 0x000fea000b800000 */
[----:B------:R-:W-:Y:S02]  /*04f0*/  UISETP.GE.U32.AND UP0, UPT, UR10, 0x8, UPT ;  /* 0x000000080a00788c */ /* 0x000fe4000bf06070 */
[----:B------:R-:W-:-:S04]  /*0500*/  ULOP3.LUT UR6, UR7, 0x7, URZ, 0xc0, !UPT ;  /* 0x0000000707067892 */ /* 0x000fc8000f8ec0ff */
[----:B------:R-:W-:-:S03]  /*0510*/  UISETP.NE.AND UP1, UPT, UR6, URZ, UPT ;  /* 0x000000ff0600728c */ /* 0x000fc6000bf25270 */
[----:B------:R-:W-:Y:S08]  /*0520*/  BRA.U !UP0, `(.L_x_10) ;  /* 0x0000000108587547 */ /* 0x000ff0000b800000 */
[----:B------:R-:W1:Y:S02]  /*0530*/  LDC.64 R18, c[0x0][0x388] ;  /* 0x0000e200ff127b82 */ /* 0x000e640000000a00 */
[----:B-1----:R-:W-:-:S05]  /*0540*/  IMAD.WIDE.U32 R18, R17, 0x4, R18 ;  /* 0x0000000411127825 */ /* 0x002fca00078e0012 */
[----:B------:R-:W2:Y:S04]  /*0550*/  LDG.E R14, desc[UR12][R18.64] ;  /* 0x0000000c120e7981 */ /* 0x000ea8000c1e1900 */
[----:B------:R-:W3:Y:S04]  /*0560*/  LDG.E R21, desc[UR12][R18.64+0x4] ;  /* 0x0000040c12157981 */ /* 0x000ee8000c1e1900 */
[----:B------:R-:W4:Y:S04]  /*0570*/  LDG.E R16, desc[UR12][R18.64+0x8] ;  /* 0x0000080c12107981 */ /* 0x000f28000c1e1900 */
[----:B------:R-:W5:Y:S04]  /*0580*/  LDG.E R23, desc[UR12][R18.64+0xc] ;  /* 0x00000c0c12177981 */ /* 0x000f68000c1e1900 */
[----:B------:R-:W5:Y:S04]  /*0590*/  LDG.E R20, desc[UR12][R18.64+0x10] ;  /* 0x0000100c12147981 */ /* 0x000f68000c1e1900 */
[----:B------:R-:W5:Y:S04]  /*05a0*/  LDG.E R25, desc[UR12][R18.64+0x14] ;  /* 0x0000140c12197981 */ /* 0x000f68000c1e1900 */
[----:B------:R-:W5:Y:S04]  /*05b0*/  LDG.E R13, desc[UR12][R18.64+0x18] ;  /* 0x0000180c120d7981 */ /* 0x000f68000c1e1900 */
[----:B------:R-:W5:Y:S01]  /*05c0*/  LDG.E R27, desc[UR12][R18.64+0x1c] ;  /* 0x00001c0c121b7981 */ /* 0x000f62000c1e1900 */
[----:B------:R-:W-:-:S02]  /*05d0*/  LEA R12, R17, R3, 0x2 ;  /* 0x00000003110c7211 */ /* 0x000fc400078e10ff */
[----:B------:R-:W-:-:S03]  /*05e0*/  IADD3 R17, PT, PT, R17, 0x8, RZ ;  /* 0x0000000811117810 */ /* 0x000fc60007ffe0ff */
[----:B0-----:R-:W2:Y:S04]  /*05f0*/  LDS.128 R4, [R12] ;  /* 0x000000000c047984 */ /* 0x001ea80000000c00 */
[----:B------:R-:W0:Y:S01]  /*0600*/  LDS.128 R8, [R12+0x10] ;  /* 0x000010000c087984 */ /* 0x000e220000000c00 */
[----:B--2---:R-:W-:-:S04]  /*0610*/  FFMA R4, R4, R14, R15 ;  /* 0x0000000e04047223 */ /* 0x004fc8000000000f */
[----:B---3--:R-:W-:-:S04]  /*0620*/  FFMA R5, R21, R5, R4 ;  /* 0x0000000515057223 */ /* 0x008fc80000000004 */
[----:B----4-:R-:W-:-:S04]  /*0630*/  FFMA R6, R16, R6, R5 ;  /* 0x0000000610067223 */ /* 0x010fc80000000005 */
[----:B-----5:R-:W-:-:S04]  /*0640*/  FFMA R7, R23, R7, R6 ;  /* 0x0000000717077223 */ /* 0x020fc80000000006 */
[----:B0-----:R-:W-:-:S04]  /*0650*/  FFMA R8, R8, R20, R7 ;  /* 0x0000001408087223 */ /* 0x001fc80000000007 */
[----:B------:R-:W-:-:S04]  /*0660*/  FFMA R8, R25, R9, R8 ;  /* 0x0000000919087223 */ /* 0x000fc80000000008 */
[----:B------:R-:W-:-:S04]  /*0670*/  FFMA R8, R13, R10, R8 ;  /* 0x0000000a0d087223 */ /* 0x000fc80000000008 */
[----:B------:R-:W-:-:S07]  /*0680*/  FFMA R15, R27, R11, R8 ;  /* 0x0000000b1b0f7223 */ /* 0x000fce0000000008 */
.L_x_10:
[----:B------:R-:W-:Y:S05]  /*0690*/  BRA.U !UP1, `(.L_x_7) ;  /* 0x00000001098c7547 */ /* 0x000fea000b800000 */
[----:B------:R-:W-:Y:S02]  /*06a0*/  UISETP.GE.U32.AND UP0, UPT, UR6, 0x4, UPT ;  /* 0x000000040600788c */ /* 0x000fe4000bf06070 */
[----:B------:R-:W-:-:S04]  /*06b0*/  ULOP3.LUT UR5, UR7, 0x3, URZ, 0xc0, !UPT ;  /* 0x0000000307057892 */ /* 0x000fc8000f8ec0ff */
[----:B------:R-:W-:-:S03]  /*06c0*/  UISETP.NE.AND UP1, UPT, UR5, URZ, UPT ;  /* 0x000000ff0500728c */ /* 0x000fc6000bf25270 */
[----:B------:R-:W-:Y:S08]  /*06d0*/  BRA.U !UP0, `(.L_x_11) ;  /* 0x0000000108347547 */ /* 0x000ff0000b800000 */
[----:B0-----:R-:W0:Y:S02]  /*06e0*/  LDC.64 R4, c[0x0][0x388] ;  /* 0x0000e200ff047b82 */ /* 0x001e240000000a00 */
[----:B0-----:R-:W-:-:S05]  /*06f0*/  IMAD.WIDE.U32 R8, R17, 0x4, R4 ;  /* 0x0000000411087825 */ /* 0x001fca00078e0004 */
[----:B------:R-:W2:Y:S04]  /*0700*/  LDG.E R10, desc[UR12][R8.64] ;  /* 0x0000000c080a7981 */ /* 0x000ea8000c1e1900 */
[----:B------:R-:W3:Y:S04]  /*0710*/  LDG.E R11, desc[UR12][R8.64+0x4] ;  /* 0x0000040c080b7981 */ /* 0x000ee8000c1e1900 */
[----:B------:R-:W4:Y:S04]  /*0720*/  LDG.E R12, desc[UR12][R8.64+0x8] ;  /* 0x0000080c080c7981 */ /* 0x000f28000c1e1900 */
[----:B------:R-:W5:Y:S01]  /*0730*/  LDG.E R13, desc[UR12][R8.64+0xc] ;  /* 0x00000c0c080d7981 */ /* 0x000f62000c1e1900 */
[----:B------:R-:W-:-:S02]  /*0740*/  LEA R4, R17, R3, 0x2 ;  /* 0x0000000311047211 */ /* 0x000fc400078e10ff */
[----:B------:R-:W-:-:S04]  /*0750*/  IADD3 R17, PT, PT, R17, 0x4, RZ ;  /* 0x0000000411117810 */ /* 0x000fc80007ffe0ff */
[----:B------:R-:W2:Y:S02]  /*0760*/  LDS.128 R4, [R4] ;  /* 0x0000000004047984 */ /* 0x000ea40000000c00 */
[----:B--2---:R-:W-:-:S04]  /*0770*/  FFMA R10, R4, R10, R15 ;  /* 0x0000000a040a7223 */ /* 0x004fc8000000000f */
[----:B---3--:R-:W-:-:S04]  /*0780*/  FFMA R5, R11, R5, R10 ;  /* 0x000000050b057223 */ /* 0x008fc8000000000a */
[----:B----4-:R-:W-:-:S04]  /*0790*/  FFMA R6, R12, R6, R5 ;  /* 0x000000060c067223 */ /* 0x010fc80000000005 */
[----:B-----5:R-:W-:-:S07]  /*07a0*/  FFMA R15, R13, R7, R6 ;  /* 0x000000070d0f7223 */ /* 0x020fce0000000006 */
.L_x_11:
[----:B------:R-:W-:Y:S05]  /*07b0*/  BRA.U !UP1, `(.L_x_7) ;  /* 0x0000000109447547 */ /* 0x000fea000b800000 */
[----:B0-----:R-:W0:Y:S01]  /*07c0*/  LDC.64 R4, c[0x0][0x388] ;  /* 0x0000e200ff047b82 */ /* 0x001e220000000a00 */
[C---:B------:R-:W-:Y:S01]  /*07d0*/  LEA R2, R17.reuse, R2, 0x2 ;  /* 0x0000000211027211 */ /* 0x040fe200078e10ff */
[----:B------:R-:W-:Y:S01]  /*07e0*/  UIADD3 UR5, UPT, UPT, -UR5, URZ, URZ ;  /* 0x000000ff05057290 */ /* 0x000fe2000fffe1ff */
[----:B0-----:R-:W-:-:S03]  /*07f0*/  IMAD.WIDE.U32 R4, R17, 0x4, R4 ;  /* 0x0000000411047825 */ /* 0x001fc600078e0004 */
[----:B------:R-:W-:Y:S02]  /*0800*/  MOV R7, R4 ;  /* 0x0000000400077202 */ /* 0x000fe40000000f00 */
[----:B------:R-:W-:-:S07]  /*0810*/  IADD3 R4, PT, PT, R2, UR4, RZ ;  /* 0x0000000402047c10 */ /* 0x000fce000fffe0ff */
.L_x_12:
[----:B------:R-:W-:Y:S01]  /*0820*/  MOV R2, R7 ;  /* 0x0000000700027202 */ /* 0x000fe20000000f00 */
[----:B------:R0:W1:Y:S01]  /*0830*/  LDS R6, [R4] ;  /* 0x0000000004067984 */ /* 0x0000620000000800 */
[----:B------:R-:W-:-:S05]  /*0840*/  MOV R3, R5 ;  /* 0x0000000500037202 */ /* 0x000fca0000000f00 */
[----:B------:R-:W1:Y:S01]  /*0850*/  LDG.E R2, desc[UR12][R2.64] ;  /* 0x0000000c02027981 */ /* 0x000e62000c1e1900 */
[----:B------:R-:W-:Y:S01]  /*0860*/  UIADD3 UR5, UPT, UPT, UR5, 0x1, URZ ;  /* 0x0000000105057890 */ /* 0x000fe2000fffe0ff */
[----:B------:R-:W-:Y:S02]  /*0870*/  IADD3 R7, P0, PT, R7, 0x4, RZ ;  /* 0x0000000407077810 */ /* 0x000fe40007f1e0ff */
[----:B0-----:R-:W-:Y:S01]  /*0880*/  IADD3 R4, PT, PT, R4, 0x4, RZ ;  /* 0x0000000404047810 */ /* 0x001fe20007ffe0ff */
[----:B------:R-:W-:Y:S01]  /*0890*/  UISETP.NE.AND UP0, UPT, UR5, URZ, UPT ;  /* 0x000000ff0500728c */ /* 0x000fe2000bf05270 */
[----:B------:R-:W-:Y:S01]  /*08a0*/  IADD3.X R5, PT, PT, RZ, R5, RZ, P0, !PT ;  /* 0x00000005ff057210 */ /* 0x000fe200007fe4ff */
[----:B-1----:R-:W-:-:S07]  /*08b0*/  FFMA R15, R6, R2, R15 ;  /* 0x00000002060f7223 */ /* 0x002fce000000000f */
[----:B------:R-:W-:Y:S05]  /*08c0*/  BRA.U UP0, `(.L_x_12) ;  /* 0xfffffffd00d47547 */ /* 0x000fea000b83ffff */
.L_x_7:
[----:B------:R-:W1:Y:S02]  /*08d0*/  LDC.64 R2, c[0x0][0x390] ;  /* 0x0000e400ff027b82 */ /* 0x000e640000000a00 */
[----:B-1----:R-:W-:-:S05]  /*08e0*/  IMAD.WIDE.U32 R2, R0, 0x4, R2 ;  /* 0x0000000400027825 */ /* 0x002fca00078e0002 */
[----:B------:R-:W-:Y:S01]  /*08f0*/  STG.E desc[UR12][R2.64], R15 ;  /* 0x0000000f02007986 */ /* 0x000fe2000c10190c */
[----:B------:R-:W-:Y:S05]  /*0900*/  EXIT ;  /* 0x000000000000794d */ /* 0x000fea0003800000 */
.L_x_13:
        /* <DEDUP_REMOVED lines=15> */
.L_x_15:


//--------------------- .nv.shared._Z13matvec_kernelPfS_S_ii --------------------------
	.section	.nv.shared._Z13matvec_kernelPfS_S_ii,"aw",@nobits
	.sectionflags	@""
	.align	4
.nv.shared._Z13matvec_kernelPfS_S_ii:
	.zero		2112


//--------------------- .nv.shared.reserved.0     --------------------------
	.section	.nv.shared.reserved.0,"aw",@nobits
	.weak		__nv_reservedSMEM_offset_0_alias
	.size		__nv_reservedSMEM_offset_0_alias, 0, 64
	.other		__nv_reservedSMEM_offset_0_alias,@"STO_CUDA_RESERVED_SHARED STV_DEFAULT"
__nv_reservedSMEM_offset_0_alias:
	.zero		0
	.zero		64


//--------------------- .nv.shared._Z15matvec_kernelv2PKfS0_Pfii --------------------------
	.section	.nv.shared._Z15matvec_kernelv2PKfS0_Pfii,"aw",@nobits
	.sectionflags	@""
	.align	4
.nv.shared._Z15matvec_kernelv2PKfS0_Pfii:
	.zero		2048


//--------------------- .nv.constant0._Z13matvec_kernelPfS_S_ii --------------------------
	.section	.nv.constant0._Z13matvec_kernelPfS_S_ii,"a",@progbits
	.sectionflags	@""
	.align	4
.nv.constant0._Z13matvec_kernelPfS_S_ii:
	.zero		928


//--------------------- .nv.constant0._Z15matvec_kernelv2PKfS0_Pfii --------------------------
	.section	.nv.constant0._Z15matvec_kernelv2PKfS0_Pfii,"a",@progbits
	.sectionflags	@""
	.align	4
.nv.constant0._Z15matvec_kernelv2PKfS0_Pfii:
	.zero		928


//--------------------- SYMBOLS --------------------------

	.type		.nv.reservedSmem.offset0,@object
	.size		.nv.reservedSmem.offset0,0x4
	.type		.nv.reservedSmem.cap,@object
	.size		.nv.reservedSmem.cap,0x4
